//
// Generated by NVIDIA NVVM Compiler
//
// Compiler Build ID: CL-36424714
// Cuda compilation tools, release 13.0, V13.0.88
// Based on NVVM 20.0.0
//

.version 9.0
.target sm_100
.address_size 64

	// .globl	_Z6ArrSumPfS_S_i

.visible .entry _Z6ArrSumPfS_S_i(
	.param .u64 .ptr .align 1 _Z6ArrSumPfS_S_i_param_0,
	.param .u64 .ptr .align 1 _Z6ArrSumPfS_S_i_param_1,
	.param .u64 .ptr .align 1 _Z6ArrSumPfS_S_i_param_2,
	.param .u32 _Z6ArrSumPfS_S_i_param_3
)
{
	.reg .b32 	%r<11>;
	.reg .b32 	%f<4>;
	.reg .b64 	%rd<11>;

	ld.param.u64 	%rd1, [_Z6ArrSumPfS_S_i_param_0];
	ld.param.u64 	%rd2, [_Z6ArrSumPfS_S_i_param_1];
	ld.param.u64 	%rd3, [_Z6ArrSumPfS_S_i_param_2];
	cvta.to.global.u64 	%rd4, %rd3;
	cvta.to.global.u64 	%rd5, %rd2;
	cvta.to.global.u64 	%rd6, %rd1;
	mov.u32 	%r1, %ctaid.x;
	mov.u32 	%r2, %ntid.x;
	mov.u32 	%r3, %tid.x;
	mad.lo.s32 	%r4, %r1, %r2, %r3;
	mov.u32 	%r5, %ctaid.y;
	mov.u32 	%r6, %ntid.y;
	mov.u32 	%r7, %tid.y;
	mov.u32 	%r8, %nctaid.y;
	mad.lo.s32 	%r9, %r4, %r8, %r5;
	mad.lo.s32 	%r10, %r9, %r6, %r7;
	mul.wide.s32 	%rd7, %r10, 4;
	add.s64 	%rd8, %rd6, %rd7;
	ld.global.f32 	%f1, [%rd8];
	add.s64 	%rd9, %rd5, %rd7;
	ld.global.f32 	%f2, [%rd9];
	add.f32 	%f3, %f1, %f2;
	add.s64 	%rd10, %rd4, %rd7;
	st.global.f32 	[%rd10], %f3;
	ret;

}


// ===== COMPILED SASS (sm_100) =====

	.target	sm_100

	.elftype	@"ET_EXEC"


//--------------------- .note.nv.tkinfo           --------------------------
	.section	.note.nv.tkinfo,"",@"SHT_NOTE"
	.sectionflags	@"SHF_NOTE_NV_TKINFO"
	.tkinfo
        /*0018*/ 	.word	0x00000002
        /*0030*/ 	.string	""
        /*0030*/ 	.string	"ptxas"
        /*0030*/ 	.string	"Cuda compilation tools, release 13.0, V13.0.88"
        /*0030*/ 	.string	"Build cuda_13.0.r13.0/compiler.36424714_0"
        /*0030*/ 	.string	"-arch sm_100 -m 64 "



//--------------------- .note.nv.cuinfo           --------------------------
	.section	.note.nv.cuinfo,"",@"SHT_NOTE"
	.sectionflags	@"SHF_NOTE_NV_CUINFO"
        /*0018*/ 	.short	0x0002
        /*001a*/ 	.short	0x0064
        /*001c*/ 	.short	0x0082
	.zero		2


//--------------------- .nv.info                  --------------------------
	.section	.nv.info,"",@"SHT_CUDA_INFO"
	.align	4


	//----- nvinfo : EIATTR_REGCOUNT
	.align		4
        /*0000*/ 	.byte	0x04, 0x2f
        /*0002*/ 	.short	(.L_1 - .L_0)
	.align		4
.L_0:
        /*0004*/ 	.word	index@(_Z6ArrSumPfS_S_i)
        /*0008*/ 	.word	0x0000000e


	//----- nvinfo : EIATTR_FRAME_SIZE
	.align		4
.L_1:
        /*000c*/ 	.byte	0x04, 0x11
        /*000e*/ 	.short	(.L_3 - .L_2)
	.align		4
.L_2:
        /*0010*/ 	.word	index@(_Z6ArrSumPfS_S_i)
        /*0014*/ 	.word	0x00000000


	//----- nvinfo : EIATTR_MIN_STACK_SIZE
	.align		4
.L_3:
        /*0018*/ 	.byte	0x04, 0x12
        /*001a*/ 	.short	(.L_5 - .L_4)
	.align		4
.L_4:
        /*001c*/ 	.word	index@(_Z6ArrSumPfS_S_i)
        /*0020*/ 	.word	0x00000000
.L_5:


//--------------------- .nv.compat                --------------------------
	.section	.nv.compat,"",@"SHT_CUDA_COMPAT_INFO"
	.align	4
        /*0000*/ 	.byte	0x02, 0x09, 0x00, 0x00, 0x02, 0x02, 0x01, 0x00, 0x02, 0x05, 0x05, 0x00, 0x03, 0x07, 0x01, 0x01
        /*0010*/ 	.byte	0x02, 0x03, 0x00, 0x00, 0x02, 0x06, 0x01, 0x00, 0x04, 0x0b, 0x08, 0x00, 0x09, 0x00, 0x00, 0x00
        /*0020*/ 	.byte	0x00, 0x00, 0x00, 0x00


//--------------------- .nv.info._Z6ArrSumPfS_S_i --------------------------
	.section	.nv.info._Z6ArrSumPfS_S_i,"",@"SHT_CUDA_INFO"
	.sectionflags	@""
	.align	4


	//----- nvinfo : EIATTR_CUDA_API_VERSION
	.align		4
        /*0000*/ 	.byte	0x04, 0x37
        /*0002*/ 	.short	(.L_7 - .L_6)
.L_6:
        /*0004*/ 	.word	0x00000082


	//----- nvinfo : EIATTR_KPARAM_INFO
	.align		4
.L_7:
        /*0008*/ 	.byte	0x04, 0x17
        /*000a*/ 	.short	(.L_9 - .L_8)
.L_8:
        /*000c*/ 	.word	0x00000000
        /*0010*/ 	.short	0x0003
        /*0012*/ 	.short	0x0018
        /*0014*/ 	.byte	0x00, 0xf0, 0x11, 0x00


	//----- nvinfo : EIATTR_KPARAM_INFO
	.align		4
.L_9:
        /*0018*/ 	.byte	0x04, 0x17
        /*001a*/ 	.short	(.L_11 - .L_10)
.L_10:
        /*001c*/ 	.word	0x00000000
        /*0020*/ 	.short	0x0002
        /*0022*/ 	.short	0x0010
        /*0024*/ 	.byte	0x00, 0xf5, 0x21, 0x00


	//----- nvinfo : EIATTR_KPARAM_INFO
	.align		4
.L_11:
        /*0028*/ 	.byte	0x04, 0x17
        /*002a*/ 	.short	(.L_13 - .L_12)
.L_12:
        /*002c*/ 	.word	0x00000000
        /*0030*/ 	.short	0x0001
        /*0032*/ 	.short	0x0008
        /*0034*/ 	.byte	0x00, 0xf5, 0x21, 0x00


	//----- nvinfo : EIATTR_KPARAM_INFO
	.align		4
.L_13:
        /*0038*/ 	.byte	0x04, 0x17
        /*003a*/ 	.short	(.L_15 - .L_14)
.L_14:
        /*003c*/ 	.word	0x00000000
        /*0040*/ 	.short	0x0000
        /*0042*/ 	.short	0x0000
        /*0044*/ 	.byte	0x00, 0xf5, 0x21, 0x00


	//----- nvinfo : EIATTR_SPARSE_MMA_MASK
	.align		4
.L_15:
        /*0048*/ 	.byte	0x03, 0x50
        /*004a*/ 	.short	0x0000


	//----- nvinfo : EIATTR_MAXREG_COUNT
	.align		4
        /*004c*/ 	.byte	0x03, 0x1b
        /*004e*/ 	.short	0x00ff


	//----- nvinfo : EIATTR_MERCURY_ISA_VERSION
	.align		4
        /*0050*/ 	.byte	0x03, 0x5f
        /*0052*/ 	.short	0x0101


	//----- nvinfo : EIATTR_VRC_CTA_INIT_COUNT
	.align		4
        /*0054*/ 	.byte	0x02, 0x4a
	.zero		1
	.zero		1


	//----- nvinfo : EIATTR_EXIT_INSTR_OFFSETS
	.align		4
        /*0058*/ 	.byte	0x04, 0x1c
        /*005a*/ 	.short	(.L_17 - .L_16)


	//   ....[0]....
.L_16:
        /*005c*/ 	.word	0x00000160


	//----- nvinfo : EIATTR_CBANK_PARAM_SIZE
	.align		4
.L_17:
        /*0060*/ 	.byte	0x03, 0x19
        /*0062*/ 	.short	0x001c


	//----- nvinfo : EIATTR_PARAM_CBANK
	.align		4
        /*0064*/ 	.byte	0x04, 0x0a
        /*0066*/ 	.short	(.L_19 - .L_18)
	.align		4
.L_18:
        /*0068*/ 	.word	index@(.nv.constant0._Z6ArrSumPfS_S_i)
        /*006c*/ 	.short	0x0380
        /*006e*/ 	.short	0x001c


	//----- nvinfo : EIATTR_SW_WAR
	.align		4
.L_19:
        /*0070*/ 	.byte	0x04, 0x36
        /*0072*/ 	.short	(.L_21 - .L_20)
.L_20:
        /*0074*/ 	.word	0x00000008
.L_21:


//--------------------- .nv.callgraph             --------------------------
	.section	.nv.callgraph,"",@"SHT_CUDA_CALLGRAPH"
	.align	4
	.sectionentsize	8
	.align		4
        /*0000*/ 	.word	0x00000000
	.align		4
        /*0004*/ 	.word	0xffffffff
	.align		4
        /*0008*/ 	.word	0x00000000
	.align		4
        /*000c*/ 	.word	0xfffffffe
	.align		4
        /*0010*/ 	.word	0x00000000
	.align		4
        /*0014*/ 	.word	0xfffffffd
	.align		4
        /*0018*/ 	.word	0x00000000
	.align		4
        /*001c*/ 	.word	0xfffffffc


//--------------------- .text._Z6ArrSumPfS_S_i    --------------------------
	.section	.text._Z6ArrSumPfS_S_i,"ax",@progbits
	.align	128
        .global         _Z6ArrSumPfS_S_i
        .type           _Z6ArrSumPfS_S_i,@function
        .size           _Z6ArrSumPfS_S_i,(.L_x_1 - _Z6ArrSumPfS_S_i)
        .other          _Z6ArrSumPfS_S_i,@"STO_CUDA_ENTRY STV_DEFAULT"
_Z6ArrSumPfS_S_i:
.text._Z6ArrSumPfS_S_i:
[----:B------:R-:W-:Y:S01]  /*0000*/  LDC R1, c[0x0][0x37c] ;  /* 0x0000df00ff017b82 */ /* 0x000fe20000000800 */
[----:B------:R-:W0:Y:S07]  /*0010*/  S2R R7, SR_TID.X ;  /* 0x0000000000077919 */ /* 0x000e2e0000002100 */
[----:B------:R-:W0:Y:S01]  /*0020*/  S2UR UR6, SR_CTAID.X ;  /* 0x00000000000679c3 */ /* 0x000e220000002500 */
[----:B------:R-:W1:Y:S01]  /*0030*/  LDCU.64 UR4, c[0x0][0x358] ;  /* 0x00006b00ff0477ac */ /* 0x000e620008000a00 */
[----:B------:R-:W2:Y:S06]  /*0040*/  S2R R9, SR_TID.Y ;  /* 0x0000000000097919 */ /* 0x000eac0000002200 */
[----:B------:R-:W0:Y:S01]  /*0050*/  LDC R0, c[0x0][0x360] ;  /* 0x0000d800ff007b82 */ /* 0x000e220000000800 */
[----:B------:R-:W2:Y:S07]  /*0060*/  LDCU UR8, c[0x0][0x364] ;  /* 0x00006c80ff0877ac */ /* 0x000eae0008000800 */
[----:B------:R-:W3:Y:S08]  /*0070*/  S2UR UR7, SR_CTAID.Y ;  /* 0x00000000000779c3 */ /* 0x000ef00000002600 */
[----:B------:R-:W3:Y:S08]  /*0080*/  LDC R11, c[0x0][0x374] ;  /* 0x0000dd00ff0b7b82 */ /* 0x000ef00000000800 */
[----:B------:R-:W4:Y:S01]  /*0090*/  LDC.64 R2, c[0x0][0x380] ;  /* 0x0000e000ff027b82 */ /* 0x000f220000000a00 */
[----:B0-----:R-:W-:-:S07]  /*00a0*/  IMAD R0, R0, UR6, R7 ;  /* 0x0000000600007c24 */ /* 0x001fce000f8e0207 */
[----:B------:R-:W0:Y:S01]  /*00b0*/  LDC.64 R4, c[0x0][0x388] ;  /* 0x0000e200ff047b82 */ /* 0x000e220000000a00 */
[----:B---3--:R-:W-:-:S07]  /*00c0*/  IMAD R0, R0, R11, UR7 ;  /* 0x0000000700007e24 */ /* 0x008fce000f8e020b */
[----:B------:R-:W3:Y:S01]  /*00d0*/  LDC.64 R6, c[0x0][0x390] ;  /* 0x0000e400ff067b82 */ /* 0x000ee20000000a00 */
[----:B--2---:R-:W-:-:S04]  /*00e0*/  IMAD R9, R0, UR8, R9 ;  /* 0x0000000800097c24 */ /* 0x004fc8000f8e0209 */
[----:B----4-:R-:W-:-:S06]  /*00f0*/  IMAD.WIDE R2, R9, 0x4, R2 ;  /* 0x0000000409027825 */ /* 0x010fcc00078e0202 */
[----:B-1----:R-:W2:Y:S01]  /*0100*/  LDG.E R2, desc[UR4][R2.64] ;  /* 0x0000000402027981 */ /* 0x002ea2000c1e1900 */
[----:B0-----:R-:W-:-:S06]  /*0110*/  IMAD.WIDE R4, R9, 0x4, R4 ;  /* 0x0000000409047825 */ /* 0x001fcc00078e0204 */
[----:B------:R-:W2:Y:S01]  /*0120*/  LDG.E R5, desc[UR4][R4.64] ;  /* 0x0000000404057981 */ /* 0x000ea2000c1e1900 */
[----:B---3--:R-:W-:-:S04]  /*0130*/  IMAD.WIDE R6, R9, 0x4, R6 ;  /* 0x0000000409067825 */ /* 0x008fc800078e0206 */
[----:B--2---:R-:W-:-:S05]  /*0140*/  FADD R9, R2, R5 ;  /* 0x0000000502097221 */ /* 0x004fca0000000000 */
[----:B------:R-:W-:Y:S01]  /*0150*/  STG.E desc[UR4][R6.64], R9 ;  /* 0x0000000906007986 */ /* 0x000fe2000c101904 */
[----:B------:R-:W-:Y:S05]  /*0160*/  EXIT ;  /* 0x000000000000794d */ /* 0x000fea0003800000 */
.L_x_0:
[----:B------:R-:W-:-:S00]  /*0170*/  BRA `(.L_x_0) ;  /* 0xfffffffc00fc7947 */ /* 0x000fc0000383ffff */
[----:B------:R-:W-:-:S00]  /*0180*/  NOP ;  /* 0x0000000000007918 */ /* 0x000fc00000000000 */
[----:B------:R-:W-:-:S00]  /*0190*/  NOP ;  /* 0x0000000000007918 */ /* 0x000fc00000000000 */
[----:B------:R-:W-:-:S00]  /*01a0*/  NOP ;  /* 0x0000000000007918 */ /* 0x000fc00000000000 */
[----:B------:R-:W-:-:S00]  /*01b0*/  NOP ;  /* 0x0000000000007918 */ /* 0x000fc00000000000 */
[----:B------:R-:W-:-:S00]  /*01c0*/  NOP ;  /* 0x0000000000007918 */ /* 0x000fc00000000000 */
[----:B------:R-:W-:-:S00]  /*01d0*/  NOP ;  /* 0x0000000000007918 */ /* 0x000fc00000000000 */
[----:B------:R-:W-:-:S00]  /*01e0*/  NOP ;  /* 0x0000000000007918 */ /* 0x000fc00000000000 */
[----:B------:R-:W-:-:S00]  /*01f0*/  NOP ;  /* 0x0000000000007918 */ /* 0x000fc00000000000 */
.L_x_1:


//--------------------- .nv.shared.reserved.0     --------------------------
	.section	.nv.shared.reserved.0,"aw",@nobits
	.weak		__nv_reservedSMEM_offset_0_alias
	.size		__nv_reservedSMEM_offset_0_alias, 0, 64
	.other		__nv_reservedSMEM_offset_0_alias,@"STO_CUDA_RESERVED_SHARED STV_DEFAULT"
__nv_reservedSMEM_offset_0_alias:
	.zero		0
	.zero		64


//--------------------- .nv.constant0._Z6ArrSumPfS_S_i --------------------------
	.section	.nv.constant0._Z6ArrSumPfS_S_i,"a",@progbits
	.sectionflags	@""
	.align	4
.nv.constant0._Z6ArrSumPfS_S_i:
	.zero		924


//--------------------- SYMBOLS --------------------------

	.type		.nv.reservedSmem.offset0,@object
	.size		.nv.reservedSmem.offset0,0x4
